	.headerflags	@"EF_CUDA_TEXMODE_UNIFIED EF_CUDA_64BIT_ADDRESS EF_CUDA_ACCELERATORS EF_CUDA_SM90 EF_CUDA_VIRTUAL_SM(EF_CUDA_SM90)"
	.elftype	@"ET_EXEC"


//--------------------- .nv.info                  --------------------------
	.section	.nv.info,"",@"SHT_CUDA_INFO"
	.align	4


	//----- nvinfo : EIATTR_REGCOUNT
	.align		4
        /*0000*/ 	.byte	0x04, 0x2f
        /*0002*/ 	.short	(.L_3 - .L_2)
	.align		4
.L_2:
        /*0004*/ 	.word	index@(triton_poi_fused__native_batch_norm_legit_no_training_relu_19)
        /*0008*/ 	.word	0x00000024


	//----- nvinfo : EIATTR_MIN_STACK_SIZE
	.align		4
.L_3:
        /*000c*/ 	.byte	0x04, 0x12
        /*000e*/ 	.short	(.L_5 - .L_4)
	.align		4
.L_4:
        /*0010*/ 	.word	index@(triton_poi_fused__native_batch_norm_legit_no_training_relu_19)
        /*0014*/ 	.word	0x00000000


	//----- nvinfo : EIATTR_FRAME_SIZE
	.align		4
.L_5:
        /*0018*/ 	.byte	0x04, 0x11
        /*001a*/ 	.short	(.L_7 - .L_6)
	.align		4
.L_6:
        /*001c*/ 	.word	index@(triton_poi_fused__native_batch_norm_legit_no_training_relu_19)
        /*0020*/ 	.word	0x00000000


	//----- nvinfo : EIATTR_MIN_STACK_SIZE
	.align		4
.L_7:
        /*0024*/ 	.byte	0x04, 0x12
        /*0026*/ 	.short	(.L_9 - .L_8)
	.align		4
.L_8:
        /*0028*/ 	.word	index@(triton_poi_fused__native_batch_norm_legit_no_training_relu_19)
        /*002c*/ 	.word	0x00000000
.L_9:


//--------------------- .nv.info.triton_poi_fused__native_batch_norm_legit_no_training_relu_19 --------------------------
	.section	.nv.info.triton_poi_fused__native_batch_norm_legit_no_training_relu_19,"",@"SHT_CUDA_INFO"
	.sectionflags	@""
	.align	4


	//----- nvinfo : EIATTR_CUDA_API_VERSION
	.align		4
        /*0000*/ 	.byte	0x04, 0x37
        /*0002*/ 	.short	(.L_11 - .L_10)
.L_10:
        /*0004*/ 	.word	0x0000007c


	//----- nvinfo : EIATTR_KPARAM_INFO
	.align		4
.L_11:
        /*0008*/ 	.byte	0x04, 0x17
        /*000a*/ 	.short	(.L_13 - .L_12)
.L_12:
        /*000c*/ 	.word	0x00000000
        /*0010*/ 	.short	0x0006
        /*0012*/ 	.short	0x0030
        /*0014*/ 	.byte	0x00, 0xf0, 0x11, 0x00


	//----- nvinfo : EIATTR_KPARAM_INFO
	.align		4
.L_13:
        /*0018*/ 	.byte	0x04, 0x17
        /*001a*/ 	.short	(.L_15 - .L_14)
.L_14:
        /*001c*/ 	.word	0x00000000
        /*0020*/ 	.short	0x0005
        /*0022*/ 	.short	0x0028
        /*0024*/ 	.byte	0x00, 0xf4, 0x21, 0x00


	//----- nvinfo : EIATTR_KPARAM_INFO
	.align		4
.L_15:
        /*0028*/ 	.byte	0x04, 0x17
        /*002a*/ 	.short	(.L_17 - .L_16)
.L_16:
        /*002c*/ 	.word	0x00000000
        /*0030*/ 	.short	0x0004
        /*0032*/ 	.short	0x0020
        /*0034*/ 	.byte	0x00, 0xf4, 0x21, 0x00


	//----- nvinfo : EIATTR_KPARAM_INFO
	.align		4
.L_17:
        /*0038*/ 	.byte	0x04, 0x17
        /*003a*/ 	.short	(.L_19 - .L_18)
.L_18:
        /*003c*/ 	.word	0x00000000
        /*0040*/ 	.short	0x0003
        /*0042*/ 	.short	0x0018
        /*0044*/ 	.byte	0x00, 0xf4, 0x21, 0x00


	//----- nvinfo : EIATTR_KPARAM_INFO
	.align		4
.L_19:
        /*0048*/ 	.byte	0x04, 0x17
        /*004a*/ 	.short	(.L_21 - .L_20)
.L_20:
        /*004c*/ 	.word	0x00000000
        /*0050*/ 	.short	0x0002
        /*0052*/ 	.short	0x0010
        /*0054*/ 	.byte	0x00, 0xf4, 0x21, 0x00


	//----- nvinfo : EIATTR_KPARAM_INFO
	.align		4
.L_21:
        /*0058*/ 	.byte	0x04, 0x17
        /*005a*/ 	.short	(.L_23 - .L_22)
.L_22:
        /*005c*/ 	.word	0x00000000
        /*0060*/ 	.short	0x0001
        /*0062*/ 	.short	0x0008
        /*0064*/ 	.byte	0x00, 0xf4, 0x21, 0x00


	//----- nvinfo : EIATTR_KPARAM_INFO
	.align		4
.L_23:
        /*0068*/ 	.byte	0x04, 0x17
        /*006a*/ 	.short	(.L_25 - .L_24)
.L_24:
        /*006c*/ 	.word	0x00000000
        /*0070*/ 	.short	0x0000
        /*0072*/ 	.short	0x0000
        /*0074*/ 	.byte	0x00, 0xf4, 0x21, 0x00


	//----- nvinfo : EIATTR_SPARSE_MMA_MASK
	.align		4
.L_25:
        /*0078*/ 	.byte	0x03, 0x50
        /*007a*/ 	.short	0x0000


	//----- nvinfo : EIATTR_MAXREG_COUNT
	.align		4
        /*007c*/ 	.byte	0x03, 0x1b
        /*007e*/ 	.short	0x00ff


	//----- nvinfo : EIATTR_EXIT_INSTR_OFFSETS
	.align		4
        /*0080*/ 	.byte	0x04, 0x1c
        /*0082*/ 	.short	(.L_27 - .L_26)


	//   ....[0]....
.L_26:
        /*0084*/ 	.word	0x00000b30


	//   ....[1]....
        /*0088*/ 	.word	0x00000b50


	//----- nvinfo : EIATTR_REQNTID
	.align		4
.L_27:
        /*008c*/ 	.byte	0x04, 0x10
        /*008e*/ 	.short	(.L_29 - .L_28)
.L_28:
        /*0090*/ 	.word	0x00000080
        /*0094*/ 	.word	0x00000001
        /*0098*/ 	.word	0x00000001


	//----- nvinfo : EIATTR_CBANK_PARAM_SIZE
	.align		4
.L_29:
        /*009c*/ 	.byte	0x03, 0x19
        /*009e*/ 	.short	0x0034


	//----- nvinfo : EIATTR_PARAM_CBANK
	.align		4
        /*00a0*/ 	.byte	0x04, 0x0a
        /*00a2*/ 	.short	(.L_31 - .L_30)
	.align		4
.L_30:
        /*00a4*/ 	.word	index@(.nv.constant0.triton_poi_fused__native_batch_norm_legit_no_training_relu_19)
        /*00a8*/ 	.short	0x0210
        /*00aa*/ 	.short	0x0034


	//----- nvinfo : EIATTR_SW_WAR
	.align		4
.L_31:
        /*00ac*/ 	.byte	0x04, 0x36
        /*00ae*/ 	.short	(.L_33 - .L_32)
.L_32:
        /*00b0*/ 	.word	0x00000008
.L_33:


//--------------------- .nv.callgraph             --------------------------
	.section	.nv.callgraph,"",@"SHT_CUDA_CALLGRAPH"
	.align	4
	.sectionentsize	8
	.align		4
        /*0000*/ 	.word	0x00000000
	.align		4
        /*0004*/ 	.word	0xffffffff
	.align		4
        /*0008*/ 	.word	0x00000000
	.align		4
        /*000c*/ 	.word	0xfffffffe
	.align		4
        /*0010*/ 	.word	0x00000000
	.align		4
        /*0014*/ 	.word	0xfffffffd
	.align		4
        /*0018*/ 	.word	0x00000000
	.align		4
        /*001c*/ 	.word	0xfffffffc


//--------------------- .nv.constant4             --------------------------
	.section	.nv.constant4,"a",@progbits
	.align	8
	.align		8
.nv.constant4:
        /*0000*/ 	.dword	_$_str
	.align		8
        /*0008*/ 	.dword	_$_str_$_2


//--------------------- .text.triton_poi_fused__native_batch_norm_legit_no_training_relu_19 --------------------------
	.section	.text.triton_poi_fused__native_batch_norm_legit_no_training_relu_19,"ax",@progbits
	.align	128
        .global         triton_poi_fused__native_batch_norm_legit_no_training_relu_19
        .type           triton_poi_fused__native_batch_norm_legit_no_training_relu_19,@function
        .size           triton_poi_fused__native_batch_norm_legit_no_training_relu_19,(.L_x_1 - triton_poi_fused__native_batch_norm_legit_no_training_relu_19)
        .other          triton_poi_fused__native_batch_norm_legit_no_training_relu_19,@"STO_CUDA_ENTRY STV_DEFAULT"
triton_poi_fused__native_batch_norm_legit_no_training_relu_19:
.text.triton_poi_fused__native_batch_norm_legit_no_training_relu_19:
[----:B------:R-:W0:Y:S02]  /*0000*/  LDC R1, c[0x0][0x28] ;  /* 0x00000a00ff017b82 */ /* 0x000e240000000800 */
[----:B------:R-:W1:Y:S01]  /*0010*/  S2R R0, SR_TID.X ;  /* 0x0000000000007919 */ /* 0x000e620000002100 */
[----:B------:R-:W2:Y:S01]  /*0020*/  LDC.64 R28, c[0x0][0x220] ;  /* 0x00008800ff1c7b82 */ /* 0x000ea20000000a00 */
[----:B------:R-:W3:Y:S07]  /*0030*/  S2R R3, SR_CTAID.X ;  /* 0x0000000000037919 */ /* 0x000eee0000002500 */
[----:B------:R-:W4:Y:S01]  /*0040*/  LDC.64 R32, c[0x0][0x210] ;  /* 0x00008400ff207b82 */ /* 0x000f220000000a00 */
[----:B------:R-:W-:Y:S01]  /*0050*/  ULDC.64 UR4, c[0x0][0x208] ;  /* 0x0000820000047ab9 */ /* 0x000fe20000000a00 */
[----:B------:R-:W-:-:S02]  /*0060*/  CS2R R4, SRZ ;  /* 0x0000000000047805 */ /* 0x000fc4000001ff00 */
[----:B------:R-:W-:Y:S02]  /*0070*/  CS2R R6, SRZ ;  /* 0x0000000000067805 */ /* 0x000fe4000001ff00 */
[----:B------:R-:W-:Y:S02]  /*0080*/  CS2R R8, SRZ ;  /* 0x0000000000087805 */ /* 0x000fe4000001ff00 */
[----:B------:R-:W-:Y:S01]  /*0090*/  CS2R R10, SRZ ;  /* 0x00000000000a7805 */ /* 0x000fe2000001ff00 */
[----:B------:R-:W5:Y:S01]  /*00a0*/  LDC.64 R30, c[0x0][0x218] ;  /* 0x00008600ff1e7b82 */ /* 0x000f620000000a00 */
[----:B-1----:R-:W-:-:S04]  /*00b0*/  SHF.L.U32 R0, R0, 0x2, RZ ;  /* 0x0000000200007819 */ /* 0x002fc800000006ff */
[----:B------:R-:W-:Y:S02]  /*00c0*/  LOP3.LUT R0, R0, 0x1fc, RZ, 0xc0, !PT ;  /* 0x000001fc00007812 */ /* 0x000fe400078ec0ff */
[----:B---3--:R-:W-:Y:S02]  /*00d0*/  SHF.R.S32.HI R2, RZ, 0x15, R3 ;  /* 0x00000015ff027819 */ /* 0x008fe40000011403 */
[----:B------:R-:W-:Y:S02]  /*00e0*/  LEA R0, R3, R0, 0xa ;  /* 0x0000000003007211 */ /* 0x000fe400078e50ff */
[----:B------:R-:W-:Y:S02]  /*00f0*/  SGXT R3, R2, 0x1 ;  /* 0x000000010203781a */ /* 0x000fe40000000200 */
[----:B------:R-:W-:Y:S02]  /*0100*/  ISETP.GE.AND P1, PT, R0, 0x7c080, PT ;  /* 0x0007c0800000780c */ /* 0x000fe40003f26270 */
[----:B------:R-:W-:-:S02]  /*0110*/  CS2R R12, SRZ ;  /* 0x00000000000c7805 */ /* 0x000fc4000001ff00 */
[----:B------:R-:W-:Y:S02]  /*0120*/  LEA.HI R3, R3, R0, RZ, 0x5 ;  /* 0x0000000003037211 */ /* 0x000fe400078f28ff */
[----:B------:R-:W-:Y:S01]  /*0130*/  CS2R R14, SRZ ;  /* 0x00000000000e7805 */ /* 0x000fe2000001ff00 */
[----:B----4-:R-:W-:Y:S01]  /*0140*/  IMAD.WIDE R32, R0, 0x4, R32 ;  /* 0x0000000400207825 */ /* 0x010fe200078e0220 */
[----:B------:R-:W-:-:S04]  /*0150*/  LOP3.LUT R3, R3, 0xffffffe0, RZ, 0xc0, !PT ;  /* 0xffffffe003037812 */ /* 0x000fc800078ec0ff */
[----:B------:R-:W-:Y:S01]  /*0160*/  IADD3 R2, R0, -R3, RZ ;  /* 0x8000000300027210 */ /* 0x000fe20007ffe0ff */
[----:B------:R-:W3:Y:S04]  /*0170*/  @!P1 LDG.E.128 R4, desc[UR4][R32.64] ;  /* 0x0000000420049981 */ /* 0x000ee8000c1e1d00 */
[----:B--2---:R-:W-:-:S04]  /*0180*/  IMAD.WIDE R28, R2, 0x4, R28 ;  /* 0x00000004021c7825 */ /* 0x004fc800078e021c */
[----:B-----5:R-:W-:Y:S01]  /*0190*/  IMAD.WIDE R30, R2, 0x4, R30 ;  /* 0x00000004021e7825 */ /* 0x020fe200078e021e */
[----:B------:R-:W2:Y:S04]  /*01a0*/  @!P1 LDG.E.EL.128 R12, desc[UR4][R28.64] ;  /* 0x000000041c0c9981 */ /* 0x000ea8000c2e1d00 */
[----:B------:R-:W3:Y:S01]  /*01b0*/  @!P1 LDG.E.EL.128 R8, desc[UR4][R30.64] ;  /* 0x000000041e089981 */ /* 0x000ee2000c2e1d00 */
[----:B------:R-:W-:-:S04]  /*01c0*/  IADD3 R3, R0, 0x200, RZ ;  /* 0x0000020000037810 */ /* 0x000fc80007ffe0ff */
[----:B------:R-:W-:Y:S02]  /*01d0*/  ISETP.GE.AND P0, PT, R3, 0x7c080, PT ;  /* 0x0007c0800300780c */ /* 0x000fe40003f06270 */
[----:B------:R-:W-:Y:S02]  /*01e0*/  CS2R R24, SRZ ;  /* 0x0000000000187805 */ /* 0x000fe4000001ff00 */
[----:B------:R-:W-:Y:S02]  /*01f0*/  CS2R R26, SRZ ;  /* 0x00000000001a7805 */ /* 0x000fe4000001ff00 */
[----:B------:R-:W-:Y:S02]  /*0200*/  CS2R R16, SRZ ;  /* 0x0000000000107805 */ /* 0x000fe4000001ff00 */
[----:B------:R-:W-:Y:S02]  /*0210*/  CS2R R18, SRZ ;  /* 0x0000000000127805 */ /* 0x000fe4000001ff00 */
[----:B------:R-:W-:-:S02]  /*0220*/  CS2R R20, SRZ ;  /* 0x0000000000147805 */ /* 0x000fc4000001ff00 */
[----:B------:R-:W-:Y:S01]  /*0230*/  CS2R R22, SRZ ;  /* 0x0000000000167805 */ /* 0x000fe2000001ff00 */
[----:B------:R-:W4:Y:S04]  /*0240*/  @!P0 LDG.E.EL.128 R24, desc[UR4][R28.64] ;  /* 0x000000041c188981 */ /* 0x000f28000c2e1d00 */
[----:B------:R-:W5:Y:S04]  /*0250*/  @!P0 LDG.E.128 R16, desc[UR4][R32.64+0x800] ;  /* 0x0008000420108981 */ /* 0x000f68000c1e1d00 */
[----:B------:R1:W5:Y:S01]  /*0260*/  @!P0 LDG.E.EL.128 R20, desc[UR4][R30.64] ;  /* 0x000000041e148981 */ /* 0x000362000c2e1d00 */
[----:B------:R-:W-:Y:S01]  /*0270*/  HFMA2.MMA R3, -RZ, RZ, 1.625, 0 ;  /* 0x3e800000ff037435 */ /* 0x000fe200000001ff */
[----:B-1----:R-:W1:Y:S02]  /*0280*/  LDC.64 R30, c[0x0][0x230] ;  /* 0x00008c00ff1e7b82 */ /* 0x002e640000000a00 */
[----:B-1----:R-:W-:-:S04]  /*0290*/  IMAD.WIDE R30, R2, 0x4, R30 ;  /* 0x00000004021e7825 */ /* 0x002fc800078e021e */
[----:B--2---:R-:W-:Y:S01]  /*02a0*/  FADD R12, R12, 0.0010000000474974513054 ;  /* 0x3a83126f0c0c7421 */ /* 0x004fe20000000000 */
[----:B---3--:R-:W-:-:S05]  /*02b0*/  FADD R5, -R9, R5 ;  /* 0x0000000509057221 */ /* 0x008fca0000000100 */
[----:B------:R-:W1:Y:S01]  /*02c0*/  MUFU.SQRT R12, R12 ;  /* 0x0000000c000c7308 */ /* 0x000e620000002000 */
[----:B------:R-:W-:Y:S01]  /*02d0*/  FADD R9, R13, 0.0010000000474974513054 ;  /* 0x3a83126f0d097421 */ /* 0x000fe20000000000 */
[----:B------:R-:W-:Y:S01]  /*02e0*/  FADD R4, -R8, R4 ;  /* 0x0000000408047221 */ /* 0x000fe20000000100 */
[----:B------:R-:W-:Y:S01]  /*02f0*/  FADD R8, R14, 0.0010000000474974513054 ;  /* 0x3a83126f0e087421 */ /* 0x000fe20000000000 */
[----:B------:R-:W-:-:S04]  /*0300*/  FADD R14, R15, 0.0010000000474974513054 ;  /* 0x3a83126f0f0e7421 */ /* 0x000fc80000000000 */
[----:B------:R-:W2:Y:S01]  /*0310*/  MUFU.SQRT R9, R9 ;  /* 0x0000000900097308 */ /* 0x000ea20000002000 */
[----:B-1----:R-:W-:-:S07]  /*0320*/  FSETP.GT.AND P5, PT, R12, 8.50705917302346158658e+37, PT ;  /* 0x7e8000000c00780b */ /* 0x002fce0003fa4000 */
[----:B------:R-:W1:Y:S01]  /*0330*/  MUFU.SQRT R8, R8 ;  /* 0x0000000800087308 */ /* 0x000e620000002000 */
[----:B------:R-:W-:Y:S01]  /*0340*/  FSETP.GEU.AND P2, PT, R12, 1.175494350822287508e-38, PT ;  /* 0x008000000c00780b */ /* 0x000fe20003f4e000 */
[----:B----4-:R-:W-:-:S06]  /*0350*/  FADD R24, R24, 0.0010000000474974513054 ;  /* 0x3a83126f18187421 */ /* 0x010fcc0000000000 */
[----:B------:R-:W3:Y:S01]  /*0360*/  MUFU.SQRT R14, R14 ;  /* 0x0000000e000e7308 */ /* 0x000ee20000002000 */
[C---:B--2---:R-:W-:Y:S01]  /*0370*/  FSETP.GT.AND P3, PT, R9.reuse, 8.50705917302346158658e+37, PT ;  /* 0x7e8000000900780b */ /* 0x044fe20003f64000 */
[----:B------:R-:W-:Y:S01]  /*0380*/  FADD R10, -R10, R6 ;  /* 0x000000060a0a7221 */ /* 0x000fe20000000100 */
[----:B------:R-:W-:Y:S01]  /*0390*/  FSETP.GEU.AND P4, PT, R9, 1.175494350822287508e-38, PT ;  /* 0x008000000900780b */ /* 0x000fe20003f8e000 */
[----:B------:R-:W-:Y:S01]  /*03a0*/  @P5 FMUL R12, R12, 0.25 ;  /* 0x3e8000000c0c5820 */ /* 0x000fe20000400000 */
[----:B------:R-:W-:-:S03]  /*03b0*/  FSEL R6, R3, 1, P5 ;  /* 0x3f80000003067808 */ /* 0x000fc60002800000 */
[----:B------:R-:W2:Y:S01]  /*03c0*/  MUFU.SQRT R15, R24 ;  /* 0x00000018000f7308 */ /* 0x000ea20000002000 */
[----:B------:R-:W-:Y:S01]  /*03d0*/  FADD R13, R25, 0.0010000000474974513054 ;  /* 0x3a83126f190d7421 */ /* 0x000fe20000000000 */
[----:B------:R-:W-:Y:S01]  /*03e0*/  FADD R26, R26, 0.0010000000474974513054 ;  /* 0x3a83126f1a1a7421 */ /* 0x000fe20000000000 */
[----:B------:R-:W-:Y:S01]  /*03f0*/  @!P2 FMUL R12, R12, 16777216 ;  /* 0x4b8000000c0ca820 */ /* 0x000fe20000400000 */
[----:B------:R-:W-:Y:S01]  /*0400*/  @!P2 FMUL R6, R6, 16777216 ;  /* 0x4b8000000606a820 */ /* 0x000fe20000400000 */
[----:B-1----:R-:W-:Y:S01]  /*0410*/  FSETP.GT.AND P6, PT, R8, 8.50705917302346158658e+37, PT ;  /* 0x7e8000000800780b */ /* 0x002fe20003fc4000 */
[----:B-----5:R-:W-:Y:S01]  /*0420*/  FADD R16, -R20, R16 ;  /* 0x0000001014107221 */ /* 0x020fe20000000100 */
[----:B---3--:R-:W-:Y:S01]  /*0430*/  FSETP.GT.AND P2, PT, R14, 8.50705917302346158658e+37, PT ;  /* 0x7e8000000e00780b */ /* 0x008fe20003f44000 */
[----:B------:R-:W1:Y:S01]  /*0440*/  MUFU.SQRT R13, R13 ;  /* 0x0000000d000d7308 */ /* 0x000e620000002000 */
[----:B------:R-:W-:Y:S01]  /*0450*/  FSEL R20, R3, 1, P3 ;  /* 0x3f80000003147808 */ /* 0x000fe20001800000 */
[----:B------:R-:W-:Y:S01]  /*0460*/  @P3 FMUL R9, R9, 0.25 ;  /* 0x3e80000009093820 */ /* 0x000fe20000400000 */
[----:B------:R-:W-:-:S02]  /*0470*/  FSETP.GEU.AND P5, PT, R8, 1.175494350822287508e-38, PT ;  /* 0x008000000800780b */ /* 0x000fc40003fae000 */
[----:B------:R-:W-:-:S03]  /*0480*/  FSETP.GEU.AND P3, PT, R14, 1.175494350822287508e-38, PT ;  /* 0x008000000e00780b */ /* 0x000fc60003f6e000 */
[----:B------:R-:W3:Y:S01]  /*0490*/  MUFU.SQRT R25, R26 ;  /* 0x0000001a00197308 */ /* 0x000ee20000002000 */
[----:B------:R-:W-:Y:S01]  /*04a0*/  @!P4 FMUL R9, R9, 16777216 ;  /* 0x4b8000000909c820 */ /* 0x000fe20000400000 */
[----:B------:R-:W-:Y:S01]  /*04b0*/  @!P4 FMUL R20, R20, 16777216 ;  /* 0x4b8000001414c820 */ /* 0x000fe20000400000 */
[----:B--2---:R-:W-:Y:S01]  /*04c0*/  FSETP.GT.AND P4, PT, R15, 8.50705917302346158658e+37, PT ;  /* 0x7e8000000f00780b */ /* 0x004fe20003f84000 */
[----:B------:R-:W-:Y:S01]  /*04d0*/  FADD R11, -R11, R7 ;  /* 0x000000070b0b7221 */ /* 0x000fe20000000100 */
[C---:B------:R-:W-:Y:S01]  /*04e0*/  FSEL R24, R3.reuse, 1, P6 ;  /* 0x3f80000003187808 */ /* 0x040fe20003000000 */
[----:B------:R-:W-:Y:S02]  /*04f0*/  @P6 FMUL R8, R8, 0.25 ;  /* 0x3e80000008086820 */ /* 0x000fe40000400000 */
[----:B------:R2:W4:Y:S01]  /*0500*/  MUFU.RCP R7, R12 ;  /* 0x0000000c00077308 */ /* 0x0005220000001000 */
[----:B------:R-:W-:Y:S01]  /*0510*/  @P2 FMUL R14, R14, 0.25 ;  /* 0x3e8000000e0e2820 */ /* 0x000fe20000400000 */
[----:B------:R-:W-:Y:S01]  /*0520*/  @!P5 FMUL R8, R8, 16777216 ;  /* 0x4b8000000808d820 */ /* 0x000fe20000400000 */
[----:B------:R-:W-:Y:S01]  /*0530*/  @!P5 FMUL R24, R24, 16777216 ;  /* 0x4b8000001818d820 */ /* 0x000fe20000400000 */
[----:B--2---:R-:W-:Y:S01]  /*0540*/  FSEL R12, R3, 1, P2 ;  /* 0x3f800000030c7808 */ /* 0x004fe20001000000 */
[----:B------:R-:W-:Y:S01]  /*0550*/  @!P3 FMUL R14, R14, 16777216 ;  /* 0x4b8000000e0eb820 */ /* 0x000fe20000400000 */
[----:B-1----:R-:W-:-:S03]  /*0560*/  FSETP.GT.AND P5, PT, R13, 8.50705917302346158658e+37, PT ;  /* 0x7e8000000d00780b */ /* 0x002fc60003fa4000 */
[----:B------:R-:W-:Y:S01]  /*0570*/  @!P3 FMUL R12, R12, 16777216 ;  /* 0x4b8000000c0cb820 */ /* 0x000fe20000400000 */
[----:B---3--:R-:W-:Y:S01]  /*0580*/  FSETP.GT.AND P3, PT, R25, 8.50705917302346158658e+37, PT ;  /* 0x7e8000001900780b */ /* 0x008fe20003f64000 */
[----:B------:R-:W-:Y:S01]  /*0590*/  FADD R17, -R21, R17 ;  /* 0x0000001115117221 */ /* 0x000fe20000000100 */
[C---:B------:R-:W-:Y:S01]  /*05a0*/  FSETP.GEU.AND P6, PT, R15.reuse, 1.175494350822287508e-38, PT ;  /* 0x008000000f00780b */ /* 0x040fe20003fce000 */
[----:B------:R-:W-:Y:S01]  /*05b0*/  @P4 FMUL R15, R15, 0.25 ;  /* 0x3e8000000f0f4820 */ /* 0x000fe20000400000 */
[----:B------:R-:W-:Y:S01]  /*05c0*/  FSEL R21, R3, 1, P4 ;  /* 0x3f80000003157808 */ /* 0x000fe20002000000 */
[----:B------:R-:W1:Y:S01]  /*05d0*/  MUFU.RCP R29, R14 ;  /* 0x0000000e001d7308 */ /* 0x000e620000001000 */
[----:B------:R-:W-:Y:S02]  /*05e0*/  FSETP.GEU.AND P2, PT, R13, 1.175494350822287508e-38, PT ;  /* 0x008000000d00780b */ /* 0x000fe40003f4e000 */
[----:B------:R-:W-:Y:S01]  /*05f0*/  FSETP.GEU.AND P4, PT, R25, 1.175494350822287508e-38, PT ;  /* 0x008000001900780b */ /* 0x000fe20003f8e000 */
[----:B------:R-:W-:-:S04]  /*0600*/  FADD R23, -R23, R19 ;  /* 0x0000001317177221 */ /* 0x000fc80000000100 */
[----:B------:R-:W2:Y:S01]  /*0610*/  MUFU.RCP R33, R8 ;  /* 0x0000000800217308 */ /* 0x000ea20000001000 */
[----:B----4-:R-:W-:Y:S01]  /*0620*/  FMUL R19, R7, R6 ;  /* 0x0000000607137220 */ /* 0x010fe20000400000 */
[----:B------:R-:W-:Y:S01]  /*0630*/  @P5 FMUL R13, R13, 0.25 ;  /* 0x3e8000000d0d5820 */ /* 0x000fe20000400000 */
[----:B------:R-:W3:Y:S01]  /*0640*/  LDC.64 R6, c[0x0][0x228] ;  /* 0x00008a00ff067b82 */ /* 0x000ee20000000a00 */
[----:B------:R-:W-:-:S04]  /*0650*/  @P3 FMUL R25, R25, 0.25 ;  /* 0x3e80000019193820 */ /* 0x000fc80000400000 */
[----:B------:R-:W4:Y:S01]  /*0660*/  MUFU.RCP R9, R9 ;  /* 0x0000000900097308 */ /* 0x000f220000001000 */
[----:B------:R-:W-:Y:S01]  /*0670*/  @!P6 FMUL R15, R15, 16777216 ;  /* 0x4b8000000f0fe820 */ /* 0x000fe20000400000 */
[----:B------:R-:W-:Y:S01]  /*0680*/  @!P2 FMUL R13, R13, 16777216 ;  /* 0x4b8000000d0da820 */ /* 0x000fe20000400000 */
[----:B------:R-:W-:Y:S01]  /*0690*/  @!P4 FMUL R25, R25, 16777216 ;  /* 0x4b8000001919c820 */ /* 0x000fe20000400000 */
[----:B-1----:R-:W-:Y:S01]  /*06a0*/  FMUL R12, R29, R12 ;  /* 0x0000000c1d0c7220 */ /* 0x002fe20000400000 */
[----:B--2---:R-:W-:-:S03]  /*06b0*/  FMUL R33, R33, R24 ;  /* 0x0000001821217220 */ /* 0x004fc60000400000 */
[----:B------:R1:W2:Y:S08]  /*06c0*/  MUFU.RCP R8, R15 ;  /* 0x0000000f00087308 */ /* 0x0002b00000001000 */
[----:B------:R-:W5:Y:S01]  /*06d0*/  MUFU.RCP R26, R13 ;  /* 0x0000000d001a7308 */ /* 0x000f620000001000 */
[----:B----4-:R-:W-:Y:S01]  /*06e0*/  FMUL R24, R9, R20 ;  /* 0x0000001409187220 */ /* 0x010fe20000400000 */
[----:B-1----:R-:W-:-:S06]  /*06f0*/  FMUL R15, R33, R10 ;  /* 0x0000000a210f7220 */ /* 0x002fcc0000400000 */
[----:B------:R2:W1:Y:S01]  /*0700*/  MUFU.RCP R29, R25 ;  /* 0x00000019001d7308 */ /* 0x0004620000001000 */
[C---:B------:R-:W-:Y:S02]  /*0710*/  FSEL R9, R3.reuse, 1, P5 ;  /* 0x3f80000003097808 */ /* 0x040fe40002800000 */
[----:B------:R-:W-:Y:S01]  /*0720*/  FSEL R10, R3, 1, P3 ;  /* 0x3f800000030a7808 */ /* 0x000fe20001800000 */
[----:B------:R-:W-:Y:S02]  /*0730*/  @!P6 FMUL R21, R21, 16777216 ;  /* 0x4b8000001515e820 */ /* 0x000fe40000400000 */
[----:B------:R-:W-:Y:S02]  /*0740*/  @!P2 FMUL R9, R9, 16777216 ;  /* 0x4b8000000909a820 */ /* 0x000fe40000400000 */
[----:B------:R-:W-:Y:S01]  /*0750*/  @!P4 FMUL R10, R10, 16777216 ;  /* 0x4b8000000a0ac820 */ /* 0x000fe20000400000 */
[----:B------:R-:W-:Y:S01]  /*0760*/  FMUL R12, R12, R11 ;  /* 0x0000000b0c0c7220 */ /* 0x000fe20000400000 */
[----:B------:R-:W-:Y:S01]  /*0770*/  FMUL R24, R24, R5 ;  /* 0x0000000518187220 */ /* 0x000fe20000400000 */
[----:B------:R-:W-:Y:S01]  /*0780*/  FMUL R19, R19, R4 ;  /* 0x0000000413137220 */ /* 0x000fe20000400000 */
[----:B--2---:R-:W-:Y:S01]  /*0790*/  FMUL R25, R8, R21 ;  /* 0x0000001508197220 */ /* 0x004fe20000400000 */
[----:B-----5:R-:W-:Y:S01]  /*07a0*/  FMUL R26, R26, R9 ;  /* 0x000000091a1a7220 */ /* 0x020fe20000400000 */
[----:B---3--:R-:W-:-:S04]  /*07b0*/  IMAD.WIDE R32, R2, 0x4, R6 ;  /* 0x0000000402207825 */ /* 0x008fc800078e0206 */
[----:B-1----:R-:W-:Y:S01]  /*07c0*/  FMUL R29, R29, R10 ;  /* 0x0000000a1d1d7220 */ /* 0x002fe20000400000 */
[----:B------:R-:W-:Y:S02]  /*07d0*/  CS2R R8, SRZ ;  /* 0x0000000000087805 */ /* 0x000fe4000001ff00 */
[----:B------:R-:W-:Y:S02]  /*07e0*/  CS2R R10, SRZ ;  /* 0x00000000000a7805 */ /* 0x000fe4000001ff00 */
[----:B------:R-:W-:Y:S02]  /*07f0*/  CS2R R4, SRZ ;  /* 0x0000000000047805 */ /* 0x000fe4000001ff00 */
[----:B------:R-:W-:Y:S02]  /*0800*/  CS2R R6, SRZ ;  /* 0x0000000000067805 */ /* 0x000fe4000001ff00 */
[----:B------:R-:W2:Y:S04]  /*0810*/  @!P1 LDG.E.EL.128 R8, desc[UR4][R32.64] ;  /* 0x0000000420089981 */ /* 0x000ea8000c2e1d00 */
[----:B------:R-:W2:Y:S01]  /*0820*/  @!P1 LDG.E.EL.128 R4, desc[UR4][R30.64] ;  /* 0x000000041e049981 */ /* 0x000ea2000c2e1d00 */
[----:B------:R-:W-:-:S04]  /*0830*/  FADD R27, R27, 0.0010000000474974513054 ;  /* 0x3a83126f1b1b7421 */ /* 0x000fc80000000000 */
[----:B------:R-:W1:Y:S02]  /*0840*/  MUFU.SQRT R20, R27 ;  /* 0x0000001b00147308 */ /* 0x000e640000002000 */
[C---:B-1----:R-:W-:Y:S02]  /*0850*/  FSETP.GT.AND P2, PT, R20.reuse, 8.50705917302346158658e+37, PT ;  /* 0x7e8000001400780b */ /* 0x042fe40003f44000 */
[----:B------:R-:W-:-:S11]  /*0860*/  FSETP.GEU.AND P3, PT, R20, 1.175494350822287508e-38, PT ;  /* 0x008000001400780b */ /* 0x000fd60003f6e000 */
[----:B------:R-:W-:-:S04]  /*0870*/  @P2 FMUL R20, R20, 0.25 ;  /* 0x3e80000014142820 */ /* 0x000fc80000400000 */
[----:B------:R-:W-:-:S06]  /*0880*/  @!P3 FMUL R20, R20, 16777216 ;  /* 0x4b8000001414b820 */ /* 0x000fcc0000400000 */
[----:B------:R-:W1:Y:S01]  /*0890*/  MUFU.RCP R20, R20 ;  /* 0x0000001400147308 */ /* 0x000e620000001000 */
[----:B------:R-:W-:-:S05]  /*08a0*/  FSEL R3, R3, 1, P2 ;  /* 0x3f80000003037808 */ /* 0x000fca0001000000 */
[----:B------:R-:W-:Y:S01]  /*08b0*/  @!P3 FMUL R3, R3, 16777216 ;  /* 0x4b8000000303b820 */ /* 0x000fe20000400000 */
[----:B------:R-:W-:-:S03]  /*08c0*/  FADD R18, -R22, R18 ;  /* 0x0000001216127221 */ /* 0x000fc60000000100 */
[----:B-1----:R-:W-:Y:S01]  /*08d0*/  FMUL R2, R20, R3 ;  /* 0x0000000314027220 */ /* 0x002fe20000400000 */
[----:B------:R-:W-:-:S03]  /*08e0*/  CS2R R20, SRZ ;  /* 0x0000000000147805 */ /* 0x000fc6000001ff00 */
[----:B------:R-:W-:Y:S01]  /*08f0*/  FMUL R2, R2, R23 ;  /* 0x0000001702027220 */ /* 0x000fe20000400000 */
[----:B------:R-:W-:-:S06]  /*0900*/  CS2R R22, SRZ ;  /* 0x0000000000167805 */ /* 0x000fcc000001ff00 */
[----:B------:R-:W3:Y:S01]  /*0910*/  @!P0 LDG.E.EL.128 R20, desc[UR4][R30.64] ;  /* 0x000000041e148981 */ /* 0x000ee2000c2e1d00 */
[----:B--2---:R-:W-:Y:S01]  /*0920*/  FFMA R6, R15, R10, R6 ;  /* 0x0000000a0f067223 */ /* 0x004fe20000000006 */
[----:B------:R-:W-:Y:S01]  /*0930*/  FFMA R7, R12, R11, R7 ;  /* 0x0000000b0c077223 */ /* 0x000fe20000000007 */
[----:B------:R-:W-:Y:S02]  /*0940*/  CS2R R12, SRZ ;  /* 0x00000000000c7805 */ /* 0x000fe4000001ff00 */
[----:B------:R-:W-:Y:S01]  /*0950*/  CS2R R14, SRZ ;  /* 0x00000000000e7805 */ /* 0x000fe2000001ff00 */
[----:B------:R-:W1:Y:S05]  /*0960*/  LDC.64 R10, c[0x0][0x238] ;  /* 0x00008e00ff0a7b82 */ /* 0x000e6a0000000a00 */
[----:B------:R-:W3:Y:S01]  /*0970*/  @!P0 LDG.E.EL.128 R12, desc[UR4][R32.64] ;  /* 0x00000004200c8981 */ /* 0x000ee2000c2e1d00 */
[----:B------:R-:W-:Y:S01]  /*0980*/  FFMA R5, R24, R9, R5 ;  /* 0x0000000918057223 */ /* 0x000fe20000000005 */
[----:B------:R-:W-:Y:S01]  /*0990*/  FFMA R4, R19, R8, R4 ;  /* 0x0000000813047223 */ /* 0x000fe20000000004 */
[----:B------:R-:W-:Y:S01]  /*09a0*/  FSETP.GEU.AND P2, PT, R7, RZ, PT ;  /* 0x000000ff0700720b */ /* 0x000fe20003f4e000 */
[----:B------:R-:W-:Y:S01]  /*09b0*/  FMUL R29, R29, R18 ;  /* 0x000000121d1d7220 */ /* 0x000fe20000400000 */
[----:B------:R-:W-:Y:S01]  /*09c0*/  FSETP.GEU.AND P3, PT, R6, RZ, PT ;  /* 0x000000ff0600720b */ /* 0x000fe20003f6e000 */
[----:B------:R-:W-:Y:S01]  /*09d0*/  FMUL R26, R26, R17 ;  /* 0x000000111a1a7220 */ /* 0x000fe20000400000 */
[----:B------:R-:W-:Y:S01]  /*09e0*/  FSETP.GEU.AND P4, PT, R5, RZ, PT ;  /* 0x000000ff0500720b */ /* 0x000fe20003f8e000 */
[----:B------:R-:W-:Y:S01]  /*09f0*/  FMUL R25, R25, R16 ;  /* 0x0000001019197220 */ /* 0x000fe20000400000 */
[----:B------:R-:W-:-:S02]  /*0a00*/  FSETP.GEU.AND P5, PT, R4, RZ, PT ;  /* 0x000000ff0400720b */ /* 0x000fc40003fae000 */
[----:B------:R-:W-:Y:S02]  /*0a10*/  SEL R7, R7, RZ, P2 ;  /* 0x000000ff07077207 */ /* 0x000fe40001000000 */
[----:B------:R-:W-:Y:S02]  /*0a20*/  SEL R6, R6, RZ, P3 ;  /* 0x000000ff06067207 */ /* 0x000fe40001800000 */
[----:B------:R-:W-:Y:S02]  /*0a30*/  SEL R5, R5, RZ, P4 ;  /* 0x000000ff05057207 */ /* 0x000fe40002000000 */
[----:B------:R-:W-:Y:S01]  /*0a40*/  SEL R4, R4, RZ, P5 ;  /* 0x000000ff04047207 */ /* 0x000fe20002800000 */
[----:B-1----:R-:W-:-:S05]  /*0a50*/  IMAD.WIDE R10, R0, 0x4, R10 ;  /* 0x00000004000a7825 */ /* 0x002fca00078e020a */
[----:B------:R1:W-:Y:S01]  /*0a60*/  @!P1 STG.E.128 desc[UR4][R10.64], R4 ;  /* 0x000000040a009986 */ /* 0x0003e2000c101d04 */
[----:B---3--:R-:W-:Y:S01]  /*0a70*/  FFMA R2, R2, R15, R23 ;  /* 0x0000000f02027223 */ /* 0x008fe20000000017 */
[----:B------:R-:W-:Y:S01]  /*0a80*/  FFMA R14, R29, R14, R22 ;  /* 0x0000000e1d0e7223 */ /* 0x000fe20000000016 */
[----:B------:R-:W-:Y:S01]  /*0a90*/  FFMA R13, R26, R13, R21 ;  /* 0x0000000d1a0d7223 */ /* 0x000fe20000000015 */
[----:B------:R-:W-:Y:S02]  /*0aa0*/  FFMA R12, R25, R12, R20 ;  /* 0x0000000c190c7223 */ /* 0x000fe40000000014 */
[----:B------:R-:W-:Y:S02]  /*0ab0*/  FSETP.GEU.AND P1, PT, R2, RZ, PT ;  /* 0x000000ff0200720b */ /* 0x000fe40003f2e000 */
[----:B------:R-:W-:Y:S02]  /*0ac0*/  FSETP.GEU.AND P2, PT, R14, RZ, PT ;  /* 0x000000ff0e00720b */ /* 0x000fe40003f4e000 */
[----:B------:R-:W-:-:S02]  /*0ad0*/  FSETP.GEU.AND P3, PT, R13, RZ, PT ;  /* 0x000000ff0d00720b */ /* 0x000fc40003f6e000 */
[----:B------:R-:W-:Y:S02]  /*0ae0*/  FSETP.GEU.AND P4, PT, R12, RZ, PT ;  /* 0x000000ff0c00720b */ /* 0x000fe40003f8e000 */
[----:B------:R-:W-:Y:S02]  /*0af0*/  SEL R15, R2, RZ, P1 ;  /* 0x000000ff020f7207 */ /* 0x000fe40000800000 */
[----:B------:R-:W-:Y:S02]  /*0b00*/  SEL R14, R14, RZ, P2 ;  /* 0x000000ff0e0e7207 */ /* 0x000fe40001000000 */
[----:B------:R-:W-:Y:S02]  /*0b10*/  SEL R13, R13, RZ, P3 ;  /* 0x000000ff0d0d7207 */ /* 0x000fe40001800000 */
[----:B------:R-:W-:Y:S01]  /*0b20*/  SEL R12, R12, RZ, P4 ;  /* 0x000000ff0c0c7207 */ /* 0x000fe20002000000 */
[----:B-1----:R-:W-:Y:S06]  /*0b30*/  @P0 EXIT ;  /* 0x000000000000094d */ /* 0x002fec0003800000 */
[----:B------:R-:W-:Y:S01]  /*0b40*/  STG.E.128 desc[UR4][R10.64+0x800], R12 ;  /* 0x0008000c0a007986 */ /* 0x000fe2000c101d04 */
[----:B------:R-:W-:Y:S05]  /*0b50*/  EXIT ;  /* 0x000000000000794d */ /* 0x000fea0003800000 */
.L_x_0:
[----:B------:R-:W-:-:S00]  /*0b60*/  BRA `(.L_x_0) ;  /* 0xfffffffc00fc7947 */ /* 0x000fc0000383ffff */
[----:B------:R-:W-:-:S00]  /*0b70*/  NOP ;  /* 0x0000000000007918 */ /* 0x000fc00000000000 */
        /* <DEDUP_REMOVED lines=8> */
.L_x_1:


//--------------------- .nv.global.init           --------------------------
	.section	.nv.global.init,"aw",@progbits
.nv.global.init:
	.type		_$_str,@object
	.size		_$_str,(_$_str_$_2 - _$_str)
_$_str:
        /*0000*/ 	.byte	0x5f, 0x5f, 0x43, 0x55, 0x44, 0x41, 0x5f, 0x46, 0x54, 0x5a, 0x00
	.type		_$_str_$_2,@object
	.size		_$_str_$_2,(.L_1 - _$_str_$_2)
_$_str_$_2:
        /*000b*/ 	.byte	0x5f, 0x5f, 0x43, 0x55, 0x44, 0x41, 0x5f, 0x50, 0x52, 0x45, 0x43, 0x5f, 0x53, 0x51, 0x52, 0x54
        /*001b*/ 	.byte	0x00
.L_1:


//--------------------- .nv.constant0.triton_poi_fused__native_batch_norm_legit_no_training_relu_19 --------------------------
	.section	.nv.constant0.triton_poi_fused__native_batch_norm_legit_no_training_relu_19,"a",@progbits
	.sectionflags	@""
	.align	4
.nv.constant0.triton_poi_fused__native_batch_norm_legit_no_training_relu_19:
	.zero		580
